	.headerflags	@"EF_CUDA_TEXMODE_UNIFIED EF_CUDA_64BIT_ADDRESS EF_CUDA_ACCELERATORS EF_CUDA_SM90 EF_CUDA_VIRTUAL_SM(EF_CUDA_SM90)"
	.elftype	@"ET_EXEC"


//--------------------- .nv.info                  --------------------------
	.section	.nv.info,"",@"SHT_CUDA_INFO"
	.align	4


	//----- nvinfo : EIATTR_REGCOUNT
	.align		4
        /*0000*/ 	.byte	0x04, 0x2f
        /*0002*/ 	.short	(.L_1 - .L_0)
	.align		4
.L_0:
        /*0004*/ 	.word	index@(triton_poi_fused_convolution_leaky_relu_9)
        /*0008*/ 	.word	0x0000000c


	//----- nvinfo : EIATTR_MIN_STACK_SIZE
	.align		4
.L_1:
        /*000c*/ 	.byte	0x04, 0x12
        /*000e*/ 	.short	(.L_3 - .L_2)
	.align		4
.L_2:
        /*0010*/ 	.word	index@(triton_poi_fused_convolution_leaky_relu_9)
        /*0014*/ 	.word	0x00000000


	//----- nvinfo : EIATTR_FRAME_SIZE
	.align		4
.L_3:
        /*0018*/ 	.byte	0x04, 0x11
        /*001a*/ 	.short	(.L_5 - .L_4)
	.align		4
.L_4:
        /*001c*/ 	.word	index@(triton_poi_fused_convolution_leaky_relu_9)
        /*0020*/ 	.word	0x00000000


	//----- nvinfo : EIATTR_MIN_STACK_SIZE
	.align		4
.L_5:
        /*0024*/ 	.byte	0x04, 0x12
        /*0026*/ 	.short	(.L_7 - .L_6)
	.align		4
.L_6:
        /*0028*/ 	.word	index@(triton_poi_fused_convolution_leaky_relu_9)
        /*002c*/ 	.word	0x00000000
.L_7:


//--------------------- .nv.info.triton_poi_fused_convolution_leaky_relu_9 --------------------------
	.section	.nv.info.triton_poi_fused_convolution_leaky_relu_9,"",@"SHT_CUDA_INFO"
	.sectionflags	@""
	.align	4


	//----- nvinfo : EIATTR_CUDA_API_VERSION
	.align		4
        /*0000*/ 	.byte	0x04, 0x37
        /*0002*/ 	.short	(.L_9 - .L_8)
.L_8:
        /*0004*/ 	.word	0x0000007c


	//----- nvinfo : EIATTR_KPARAM_INFO
	.align		4
.L_9:
        /*0008*/ 	.byte	0x04, 0x17
        /*000a*/ 	.short	(.L_11 - .L_10)
.L_10:
        /*000c*/ 	.word	0x00000000
        /*0010*/ 	.short	0x0003
        /*0012*/ 	.short	0x0018
        /*0014*/ 	.byte	0x00, 0xf0, 0x11, 0x00


	//----- nvinfo : EIATTR_KPARAM_INFO
	.align		4
.L_11:
        /*0018*/ 	.byte	0x04, 0x17
        /*001a*/ 	.short	(.L_13 - .L_12)
.L_12:
        /*001c*/ 	.word	0x00000000
        /*0020*/ 	.short	0x0002
        /*0022*/ 	.short	0x0010
        /*0024*/ 	.byte	0x00, 0xf4, 0x21, 0x00


	//----- nvinfo : EIATTR_KPARAM_INFO
	.align		4
.L_13:
        /*0028*/ 	.byte	0x04, 0x17
        /*002a*/ 	.short	(.L_15 - .L_14)
.L_14:
        /*002c*/ 	.word	0x00000000
        /*0030*/ 	.short	0x0001
        /*0032*/ 	.short	0x0008
        /*0034*/ 	.byte	0x00, 0xf4, 0x21, 0x00


	//----- nvinfo : EIATTR_KPARAM_INFO
	.align		4
.L_15:
        /*0038*/ 	.byte	0x04, 0x17
        /*003a*/ 	.short	(.L_17 - .L_16)
.L_16:
        /*003c*/ 	.word	0x00000000
        /*0040*/ 	.short	0x0000
        /*0042*/ 	.short	0x0000
        /*0044*/ 	.byte	0x00, 0xf4, 0x21, 0x00


	//----- nvinfo : EIATTR_SPARSE_MMA_MASK
	.align		4
.L_17:
        /*0048*/ 	.byte	0x03, 0x50
        /*004a*/ 	.short	0x0000


	//----- nvinfo : EIATTR_MAXREG_COUNT
	.align		4
        /*004c*/ 	.byte	0x03, 0x1b
        /*004e*/ 	.short	0x00ff


	//----- nvinfo : EIATTR_EXIT_INSTR_OFFSETS
	.align		4
        /*0050*/ 	.byte	0x04, 0x1c
        /*0052*/ 	.short	(.L_19 - .L_18)


	//   ....[0]....
.L_18:
        /*0054*/ 	.word	0x000001b0


	//----- nvinfo : EIATTR_REQNTID
	.align		4
.L_19:
        /*0058*/ 	.byte	0x04, 0x10
        /*005a*/ 	.short	(.L_21 - .L_20)
.L_20:
        /*005c*/ 	.word	0x00000100
        /*0060*/ 	.word	0x00000001
        /*0064*/ 	.word	0x00000001


	//----- nvinfo : EIATTR_CBANK_PARAM_SIZE
	.align		4
.L_21:
        /*0068*/ 	.byte	0x03, 0x19
        /*006a*/ 	.short	0x001c


	//----- nvinfo : EIATTR_PARAM_CBANK
	.align		4
        /*006c*/ 	.byte	0x04, 0x0a
        /*006e*/ 	.short	(.L_23 - .L_22)
	.align		4
.L_22:
        /*0070*/ 	.word	index@(.nv.constant0.triton_poi_fused_convolution_leaky_relu_9)
        /*0074*/ 	.short	0x0210
        /*0076*/ 	.short	0x001c


	//----- nvinfo : EIATTR_SW_WAR
	.align		4
.L_23:
        /*0078*/ 	.byte	0x04, 0x36
        /*007a*/ 	.short	(.L_25 - .L_24)
.L_24:
        /*007c*/ 	.word	0x00000008
.L_25:


//--------------------- .nv.callgraph             --------------------------
	.section	.nv.callgraph,"",@"SHT_CUDA_CALLGRAPH"
	.align	4
	.sectionentsize	8
	.align		4
        /*0000*/ 	.word	0x00000000
	.align		4
        /*0004*/ 	.word	0xffffffff
	.align		4
        /*0008*/ 	.word	0x00000000
	.align		4
        /*000c*/ 	.word	0xfffffffe
	.align		4
        /*0010*/ 	.word	0x00000000
	.align		4
        /*0014*/ 	.word	0xfffffffd
	.align		4
        /*0018*/ 	.word	0x00000000
	.align		4
        /*001c*/ 	.word	0xfffffffc


//--------------------- .text.triton_poi_fused_convolution_leaky_relu_9 --------------------------
	.section	.text.triton_poi_fused_convolution_leaky_relu_9,"ax",@progbits
	.align	128
        .global         triton_poi_fused_convolution_leaky_relu_9
        .type           triton_poi_fused_convolution_leaky_relu_9,@function
        .size           triton_poi_fused_convolution_leaky_relu_9,(.L_x_1 - triton_poi_fused_convolution_leaky_relu_9)
        .other          triton_poi_fused_convolution_leaky_relu_9,@"STO_CUDA_ENTRY STV_DEFAULT"
triton_poi_fused_convolution_leaky_relu_9:
.text.triton_poi_fused_convolution_leaky_relu_9:
[----:B------:R-:W-:Y:S01]  /*0000*/  LDC R1, c[0x0][0x28] ;  /* 0x00000a00ff017b82 */ /* 0x000fe20000000800 */
[----:B------:R-:W1:Y:S07]  /*0010*/  S2R R0, SR_TID.X ;  /* 0x0000000000007919 */ /* 0x000e6e0000002100 */
[----:B------:R-:W2:Y:S01]  /*0020*/  LDC.64 R2, c[0x0][0x210] ;  /* 0x00008400ff027b82 */ /* 0x000ea20000000a00 */
[----:B------:R-:W-:Y:S01]  /*0030*/  ULDC.64 UR4, c[0x0][0x208] ;  /* 0x0000820000047ab9 */ /* 0x000fe20000000a00 */
[----:B------:R-:W-:Y:S01]  /*0040*/  ULDC.64 UR6, c[0x0][0x220] ;  /* 0x0000880000067ab9 */ /* 0x000fe20000000a00 */
[----:B------:R-:W3:Y:S05]  /*0050*/  S2R R7, SR_CTAID.X ;  /* 0x0000000000077919 */ /* 0x000eea0000002500 */
[----:B------:R-:W4:Y:S01]  /*0060*/  LDC.64 R4, c[0x0][0x218] ;  /* 0x00008600ff047b82 */ /* 0x000f220000000a00 */
[----:B-1----:R-:W-:Y:S01]  /*0070*/  IMAD.SHL.U32 R0, R0, 0x2, RZ ;  /* 0x0000000200007824 */ /* 0x002fe200078e00ff */
[----:B---3--:R-:W-:-:S04]  /*0080*/  SHF.R.S32.HI R6, RZ, 0x16, R7 ;  /* 0x00000016ff067819 */ /* 0x008fc80000011407 */
[----:B------:R-:W-:-:S05]  /*0090*/  LOP3.LUT R0, R0, 0x1fe, RZ, 0xc0, !PT ;  /* 0x000001fe00007812 */ /* 0x000fca00078ec0ff */
[----:B------:R-:W-:Y:S01]  /*00a0*/  IMAD R7, R7, 0x200, R0 ;  /* 0x0000020007077824 */ /* 0x000fe200078e0200 */
[----:B------:R-:W-:-:S03]  /*00b0*/  SGXT R0, R6, 0x1 ;  /* 0x000000010600781a */ /* 0x000fc60000000200 */
[----:B--2---:R-:W-:Y:S01]  /*00c0*/  IMAD.WIDE R2, R7, 0x4, R2 ;  /* 0x0000000407027825 */ /* 0x004fe200078e0202 */
[----:B------:R-:W-:-:S04]  /*00d0*/  LEA.HI R0, R0, R7, RZ, 0x6 ;  /* 0x0000000700007211 */ /* 0x000fc800078f30ff */
[----:B------:R-:W-:Y:S01]  /*00e0*/  LOP3.LUT R0, R0, 0xffffffc0, RZ, 0xc0, !PT ;  /* 0xffffffc000007812 */ /* 0x000fe200078ec0ff */
[----:B------:R-:W2:Y:S04]  /*00f0*/  LDG.E.64 R2, desc[UR4][R2.64] ;  /* 0x0000000402027981 */ /* 0x000ea8000c1e1b00 */
[----:B------:R-:W-:-:S04]  /*0100*/  IMAD.IADD R9, R7, 0x1, -R0 ;  /* 0x0000000107097824 */ /* 0x000fc800078e0a00 */
[----:B----4-:R-:W-:-:S06]  /*0110*/  IMAD.WIDE R4, R9, 0x4, R4 ;  /* 0x0000000409047825 */ /* 0x010fcc00078e0204 */
[----:B------:R-:W2:Y:S01]  /*0120*/  LDG.E.EL.64 R4, desc[UR4][R4.64] ;  /* 0x0000000404047981 */ /* 0x000ea2000c2e1b00 */
[----:B------:R-:W-:-:S04]  /*0130*/  IADD3 R6, P2, R7, UR6, RZ ;  /* 0x0000000607067c10 */ /* 0x000fc8000ff5e0ff */
[----:B------:R-:W-:Y:S02]  /*0140*/  LEA.HI.X.SX32 R7, R7, UR7, 0x1, P2 ;  /* 0x0000000707077c11 */ /* 0x000fe400090f0eff */
[----:B--2---:R-:W-:Y:S02]  /*0150*/  FSETP.GT.AND P1, PT, R2, -R4, PT ;  /* 0x800000040200720b */ /* 0x004fe40003f24000 */
[----:B------:R-:W-:Y:S02]  /*0160*/  FSETP.GT.AND P0, PT, R3, -R5, PT ;  /* 0x800000050300720b */ /* 0x000fe40003f04000 */
[----:B------:R-:W-:Y:S02]  /*0170*/  SEL R0, RZ, 0x1, !P1 ;  /* 0x00000001ff007807 */ /* 0x000fe40004800000 */
[----:B------:R-:W-:-:S05]  /*0180*/  SEL R9, RZ, 0x100, !P0 ;  /* 0x00000100ff097807 */ /* 0x000fca0004000000 */
[----:B------:R-:W-:-:S05]  /*0190*/  IMAD.IADD R9, R0, 0x1, R9 ;  /* 0x0000000100097824 */ /* 0x000fca00078e0209 */
[----:B------:R-:W-:Y:S01]  /*01a0*/  STG.E.U16 desc[UR4][R6.64], R9 ;  /* 0x0000000906007986 */ /* 0x000fe2000c101504 */
[----:B------:R-:W-:Y:S05]  /*01b0*/  EXIT ;  /* 0x000000000000794d */ /* 0x000fea0003800000 */
.L_x_0:
[----:B------:R-:W-:-:S00]  /*01c0*/  BRA `(.L_x_0) ;  /* 0xfffffffc00fc7947 */ /* 0x000fc0000383ffff */
[----:B------:R-:W-:-:S00]  /*01d0*/  NOP ;  /* 0x0000000000007918 */ /* 0x000fc00000000000 */
        /* <DEDUP_REMOVED lines=10> */
.L_x_1:


//--------------------- .nv.constant0.triton_poi_fused_convolution_leaky_relu_9 --------------------------
	.section	.nv.constant0.triton_poi_fused_convolution_leaky_relu_9,"a",@progbits
	.sectionflags	@""
	.align	4
.nv.constant0.triton_poi_fused_convolution_leaky_relu_9:
	.zero		556
